//
// Generated by NVIDIA NVVM Compiler
//
// Compiler Build ID: CL-36424714
// Cuda compilation tools, release 13.0, V13.0.88
// Based on NVVM 20.0.0
//

.version 9.0
.target sm_100
.address_size 64

	// .globl	cuda_prep0

.visible .entry cuda_prep0(
	.param .u16 cuda_prep0_param_0,
	.param .u32 cuda_prep0_param_1,
	.param .u32 cuda_prep0_param_2,
	.param .u32 cuda_prep0_param_3,
	.param .f32 cuda_prep0_param_4,
	.param .f32 cuda_prep0_param_5,
	.param .u64 .ptr .align 1 cuda_prep0_param_6,
	.param .u64 .ptr .align 1 cuda_prep0_param_7,
	.param .u64 .ptr .align 1 cuda_prep0_param_8
)
{
	.reg .pred 	%p<7>;
	.reg .b16 	%rs<4>;
	.reg .b32 	%r<20>;
	.reg .b32 	%f<3>;
	.reg .b64 	%rd<13>;

	ld.param.u16 	%rs1, [cuda_prep0_param_0];
	ld.param.u32 	%r5, [cuda_prep0_param_1];
	ld.param.u32 	%r6, [cuda_prep0_param_2];
	ld.param.u32 	%r7, [cuda_prep0_param_3];
	ld.param.f32 	%f1, [cuda_prep0_param_4];
	ld.param.f32 	%f2, [cuda_prep0_param_5];
	ld.param.u64 	%rd1, [cuda_prep0_param_6];
	ld.param.u64 	%rd2, [cuda_prep0_param_7];
	ld.param.u64 	%rd3, [cuda_prep0_param_8];
	mov.u32 	%r8, %ctaid.x;
	mov.u32 	%r9, %ntid.x;
	mov.u32 	%r10, %tid.x;
	mad.lo.s32 	%r1, %r8, %r9, %r10;
	mov.u32 	%r11, %ctaid.y;
	mov.u32 	%r12, %ntid.y;
	mov.u32 	%r13, %tid.y;
	mad.lo.s32 	%r14, %r11, %r12, %r13;
	cvt.u32.u16 	%r3, %rs1;
	setp.ge.s32 	%p1, %r1, %r3;
	setp.ge.u32 	%p2, %r14, %r3;
	or.pred  	%p3, %p1, %p2;
	@%p3 bra 	$L__BB0_3;
	cvta.to.global.u64 	%rd4, %rd1;
	mad.lo.s32 	%r4, %r1, %r3, %r14;
	sub.s32 	%r15, %r1, %r5;
	sub.s32 	%r16, %r14, %r5;
	mul.lo.s32 	%r17, %r16, %r16;
	mad.lo.s32 	%r18, %r15, %r15, %r17;
	setp.lt.s32 	%p4, %r6, %r18;
	setp.gt.s32 	%p5, %r7, %r18;
	or.pred  	%p6, %p4, %p5;
	selp.u16 	%rs3, 1, 0, %p6;
	cvt.s64.s32 	%rd5, %r4;
	add.s64 	%rd6, %rd4, %rd5;
	st.global.u8 	[%rd6], %rs3;
	@%p6 bra 	$L__BB0_3;
	shl.b32 	%r19, %r4, 2;
	cvta.to.global.u64 	%rd7, %rd2;
	mul.wide.s32 	%rd8, %r19, 4;
	add.s64 	%rd9, %rd7, %rd8;
	st.global.f32 	[%rd9], %f1;
	st.global.f32 	[%rd9+4], %f1;
	st.global.f32 	[%rd9+8], %f1;
	st.global.f32 	[%rd9+12], %f1;
	cvta.to.global.u64 	%rd10, %rd3;
	mul.wide.s32 	%rd11, %r4, 4;
	add.s64 	%rd12, %rd10, %rd11;
	st.global.f32 	[%rd12], %f2;
$L__BB0_3:
	ret;

}


// ===== COMPILED SASS (sm_100) =====

	.target	sm_100

	.elftype	@"ET_EXEC"


//--------------------- .note.nv.tkinfo           --------------------------
	.section	.note.nv.tkinfo,"",@"SHT_NOTE"
	.sectionflags	@"SHF_NOTE_NV_TKINFO"
	.tkinfo
        /*0018*/ 	.word	0x00000002
        /*0030*/ 	.string	""
        /*0030*/ 	.string	"ptxas"
        /*0030*/ 	.string	"Cuda compilation tools, release 13.0, V13.0.88"
        /*0030*/ 	.string	"Build cuda_13.0.r13.0/compiler.36424714_0"
        /*0030*/ 	.string	"-arch sm_100 -m 64 "



//--------------------- .note.nv.cuinfo           --------------------------
	.section	.note.nv.cuinfo,"",@"SHT_NOTE"
	.sectionflags	@"SHF_NOTE_NV_CUINFO"
        /*0018*/ 	.short	0x0002
        /*001a*/ 	.short	0x0064
        /*001c*/ 	.short	0x0082
	.zero		2


//--------------------- .nv.info                  --------------------------
	.section	.nv.info,"",@"SHT_CUDA_INFO"
	.align	4


	//----- nvinfo : EIATTR_REGCOUNT
	.align		4
        /*0000*/ 	.byte	0x04, 0x2f
        /*0002*/ 	.short	(.L_1 - .L_0)
	.align		4
.L_0:
        /*0004*/ 	.word	index@(cuda_prep0)
        /*0008*/ 	.word	0x0000000e


	//----- nvinfo : EIATTR_FRAME_SIZE
	.align		4
.L_1:
        /*000c*/ 	.byte	0x04, 0x11
        /*000e*/ 	.short	(.L_3 - .L_2)
	.align		4
.L_2:
        /*0010*/ 	.word	index@(cuda_prep0)
        /*0014*/ 	.word	0x00000000


	//----- nvinfo : EIATTR_MIN_STACK_SIZE
	.align		4
.L_3:
        /*0018*/ 	.byte	0x04, 0x12
        /*001a*/ 	.short	(.L_5 - .L_4)
	.align		4
.L_4:
        /*001c*/ 	.word	index@(cuda_prep0)
        /*0020*/ 	.word	0x00000000
.L_5:


//--------------------- .nv.compat                --------------------------
	.section	.nv.compat,"",@"SHT_CUDA_COMPAT_INFO"
	.align	4
        /*0000*/ 	.byte	0x02, 0x09, 0x00, 0x00, 0x02, 0x02, 0x01, 0x00, 0x02, 0x05, 0x05, 0x00, 0x03, 0x07, 0x01, 0x01
        /*0010*/ 	.byte	0x02, 0x03, 0x00, 0x00, 0x02, 0x06, 0x01, 0x00, 0x04, 0x0b, 0x08, 0x00, 0x09, 0x00, 0x00, 0x00
        /*0020*/ 	.byte	0x00, 0x00, 0x00, 0x00


//--------------------- .nv.info.cuda_prep0       --------------------------
	.section	.nv.info.cuda_prep0,"",@"SHT_CUDA_INFO"
	.sectionflags	@""
	.align	4


	//----- nvinfo : EIATTR_CUDA_API_VERSION
	.align		4
        /*0000*/ 	.byte	0x04, 0x37
        /*0002*/ 	.short	(.L_7 - .L_6)
.L_6:
        /*0004*/ 	.word	0x00000082


	//----- nvinfo : EIATTR_KPARAM_INFO
	.align		4
.L_7:
        /*0008*/ 	.byte	0x04, 0x17
        /*000a*/ 	.short	(.L_9 - .L_8)
.L_8:
        /*000c*/ 	.word	0x00000000
        /*0010*/ 	.short	0x0008
        /*0012*/ 	.short	0x0028
        /*0014*/ 	.byte	0x00, 0xf5, 0x21, 0x00


	//----- nvinfo : EIATTR_KPARAM_INFO
	.align		4
.L_9:
        /*0018*/ 	.byte	0x04, 0x17
        /*001a*/ 	.short	(.L_11 - .L_10)
.L_10:
        /*001c*/ 	.word	0x00000000
        /*0020*/ 	.short	0x0007
        /*0022*/ 	.short	0x0020
        /*0024*/ 	.byte	0x00, 0xf5, 0x21, 0x00


	//----- nvinfo : EIATTR_KPARAM_INFO
	.align		4
.L_11:
        /*0028*/ 	.byte	0x04, 0x17
        /*002a*/ 	.short	(.L_13 - .L_12)
.L_12:
        /*002c*/ 	.word	0x00000000
        /*0030*/ 	.short	0x0006
        /*0032*/ 	.short	0x0018
        /*0034*/ 	.byte	0x00, 0xf5, 0x21, 0x00


	//----- nvinfo : EIATTR_KPARAM_INFO
	.align		4
.L_13:
        /*0038*/ 	.byte	0x04, 0x17
        /*003a*/ 	.short	(.L_15 - .L_14)
.L_14:
        /*003c*/ 	.word	0x00000000
        /*0040*/ 	.short	0x0005
        /*0042*/ 	.short	0x0014
        /*0044*/ 	.byte	0x00, 0xf0, 0x11, 0x00


	//----- nvinfo : EIATTR_KPARAM_INFO
	.align		4
.L_15:
        /*0048*/ 	.byte	0x04, 0x17
        /*004a*/ 	.short	(.L_17 - .L_16)
.L_16:
        /*004c*/ 	.word	0x00000000
        /*0050*/ 	.short	0x0004
        /*0052*/ 	.short	0x0010
        /*0054*/ 	.byte	0x00, 0xf0, 0x11, 0x00


	//----- nvinfo : EIATTR_KPARAM_INFO
	.align		4
.L_17:
        /*0058*/ 	.byte	0x04, 0x17
        /*005a*/ 	.short	(.L_19 - .L_18)
.L_18:
        /*005c*/ 	.word	0x00000000
        /*0060*/ 	.short	0x0003
        /*0062*/ 	.short	0x000c
        /*0064*/ 	.byte	0x00, 0xf0, 0x11, 0x00


	//----- nvinfo : EIATTR_KPARAM_INFO
	.align		4
.L_19:
        /*0068*/ 	.byte	0x04, 0x17
        /*006a*/ 	.short	(.L_21 - .L_20)
.L_20:
        /*006c*/ 	.word	0x00000000
        /*0070*/ 	.short	0x0002
        /*0072*/ 	.short	0x0008
        /*0074*/ 	.byte	0x00, 0xf0, 0x11, 0x00


	//----- nvinfo : EIATTR_KPARAM_INFO
	.align		4
.L_21:
        /*0078*/ 	.byte	0x04, 0x17
        /*007a*/ 	.short	(.L_23 - .L_22)
.L_22:
        /*007c*/ 	.word	0x00000000
        /*0080*/ 	.short	0x0001
        /*0082*/ 	.short	0x0004
        /*0084*/ 	.byte	0x00, 0xf0, 0x11, 0x00


	//----- nvinfo : EIATTR_KPARAM_INFO
	.align		4
.L_23:
        /*0088*/ 	.byte	0x04, 0x17
        /*008a*/ 	.short	(.L_25 - .L_24)
.L_24:
        /*008c*/ 	.word	0x00000000
        /*0090*/ 	.short	0x0000
        /*0092*/ 	.short	0x0000
        /*0094*/ 	.byte	0x00, 0xf0, 0x09, 0x00


	//----- nvinfo : EIATTR_SPARSE_MMA_MASK
	.align		4
.L_25:
        /*0098*/ 	.byte	0x03, 0x50
        /*009a*/ 	.short	0x0000


	//----- nvinfo : EIATTR_MAXREG_COUNT
	.align		4
        /*009c*/ 	.byte	0x03, 0x1b
        /*009e*/ 	.short	0x00ff


	//----- nvinfo : EIATTR_MERCURY_ISA_VERSION
	.align		4
        /*00a0*/ 	.byte	0x03, 0x5f
        /*00a2*/ 	.short	0x0101


	//----- nvinfo : EIATTR_VRC_CTA_INIT_COUNT
	.align		4
        /*00a4*/ 	.byte	0x02, 0x4a
	.zero		1
	.zero		1


	//----- nvinfo : EIATTR_EXIT_INSTR_OFFSETS
	.align		4
        /*00a8*/ 	.byte	0x04, 0x1c
        /*00aa*/ 	.short	(.L_27 - .L_26)


	//   ....[0]....
.L_26:
        /*00ac*/ 	.word	0x000000d0


	//   ....[1]....
        /*00b0*/ 	.word	0x000001d0


	//   ....[2]....
        /*00b4*/ 	.word	0x00000290


	//----- nvinfo : EIATTR_CBANK_PARAM_SIZE
	.align		4
.L_27:
        /*00b8*/ 	.byte	0x03, 0x19
        /*00ba*/ 	.short	0x0030


	//----- nvinfo : EIATTR_PARAM_CBANK
	.align		4
        /*00bc*/ 	.byte	0x04, 0x0a
        /*00be*/ 	.short	(.L_29 - .L_28)
	.align		4
.L_28:
        /*00c0*/ 	.word	index@(.nv.constant0.cuda_prep0)
        /*00c4*/ 	.short	0x0380
        /*00c6*/ 	.short	0x0030


	//----- nvinfo : EIATTR_SW_WAR
	.align		4
.L_29:
        /*00c8*/ 	.byte	0x04, 0x36
        /*00ca*/ 	.short	(.L_31 - .L_30)
.L_30:
        /*00cc*/ 	.word	0x00000008
.L_31:


//--------------------- .nv.callgraph             --------------------------
	.section	.nv.callgraph,"",@"SHT_CUDA_CALLGRAPH"
	.align	4
	.sectionentsize	8
	.align		4
        /*0000*/ 	.word	0x00000000
	.align		4
        /*0004*/ 	.word	0xffffffff
	.align		4
        /*0008*/ 	.word	0x00000000
	.align		4
        /*000c*/ 	.word	0xfffffffe
	.align		4
        /*0010*/ 	.word	0x00000000
	.align		4
        /*0014*/ 	.word	0xfffffffd
	.align		4
        /*0018*/ 	.word	0x00000000
	.align		4
        /*001c*/ 	.word	0xfffffffc


//--------------------- .text.cuda_prep0          --------------------------
	.section	.text.cuda_prep0,"ax",@progbits
	.align	128
        .global         cuda_prep0
        .type           cuda_prep0,@function
        .size           cuda_prep0,(.L_x_1 - cuda_prep0)
        .other          cuda_prep0,@"STO_CUDA_ENTRY STV_DEFAULT"
cuda_prep0:
.text.cuda_prep0:
[----:B------:R-:W-:Y:S01]  /*0000*/  LDC R1, c[0x0][0x37c] ;  /* 0x0000df00ff017b82 */ /* 0x000fe20000000800 */
[----:B------:R-:W0:Y:S07]  /*0010*/  S2R R2, SR_TID.Y ;  /* 0x0000000000027919 */ /* 0x000e2e0000002200 */
[----:B------:R-:W1:Y:S01]  /*0020*/  LDC R0, c[0x0][0x360] ;  /* 0x0000d800ff007b82 */ /* 0x000e620000000800 */
[----:B------:R-:W2:Y:S01]  /*0030*/  LDCU UR4, c[0x0][0x380] ;  /* 0x00007000ff0477ac */ /* 0x000ea20008000800 */
[----:B------:R-:W1:Y:S06]  /*0040*/  S2R R5, SR_TID.X ;  /* 0x0000000000057919 */ /* 0x000e6c0000002100 */
[----:B------:R-:W0:Y:S08]  /*0050*/  S2UR UR6, SR_CTAID.Y ;  /* 0x00000000000679c3 */ /* 0x000e300000002600 */
[----:B------:R-:W0:Y:S01]  /*0060*/  LDC R3, c[0x0][0x364] ;  /* 0x0000d900ff037b82 */ /* 0x000e220000000800 */
[----:B--2---:R-:W-:-:S07]  /*0070*/  ULOP3.LUT UR4, UR4, 0xffff, URZ, 0xc0, !UPT ;  /* 0x0000ffff04047892 */ /* 0x004fce000f8ec0ff */
[----:B------:R-:W1:Y:S01]  /*0080*/  S2UR UR5, SR_CTAID.X ;  /* 0x00000000000579c3 */ /* 0x000e620000002500 */
[----:B0-----:R-:W-:-:S05]  /*0090*/  IMAD R3, R3, UR6, R2 ;  /* 0x0000000603037c24 */ /* 0x001fca000f8e0202 */
[----:B------:R-:W-:Y:S01]  /*00a0*/  ISETP.GE.U32.AND P0, PT, R3, UR4, PT ;  /* 0x0000000403007c0c */ /* 0x000fe2000bf06070 */
[----:B-1----:R-:W-:-:S05]  /*00b0*/  IMAD R0, R0, UR5, R5 ;  /* 0x0000000500007c24 */ /* 0x002fca000f8e0205 */
[----:B------:R-:W-:-:S13]  /*00c0*/  ISETP.GE.OR P0, PT, R0, UR4, P0 ;  /* 0x0000000400007c0c */ /* 0x000fda0008706670 */
[----:B------:R-:W-:Y:S05]  /*00d0*/  @P0 EXIT ;  /* 0x000000000000094d */ /* 0x000fea0003800000 */
[----:B------:R-:W0:Y:S01]  /*00e0*/  LDCU UR5, c[0x0][0x384] ;  /* 0x00007080ff0577ac */ /* 0x000e220008000800 */
[C---:B------:R-:W-:Y:S01]  /*00f0*/  IMAD R7, R0.reuse, UR4, R3 ;  /* 0x0000000400077c24 */ /* 0x040fe2000f8e0203 */
[----:B------:R-:W1:Y:S01]  /*0100*/  LDCU.64 UR8, c[0x0][0x388] ;  /* 0x00007100ff0877ac */ /* 0x000e620008000a00 */
[----:B------:R-:W2:Y:S01]  /*0110*/  LDCU.64 UR10, c[0x0][0x398] ;  /* 0x00007300ff0a77ac */ /* 0x000ea20008000a00 */
[----:B------:R-:W3:Y:S01]  /*0120*/  LDCU.64 UR6, c[0x0][0x358] ;  /* 0x00006b00ff0677ac */ /* 0x000ee20008000a00 */
[----:B0-----:R-:W-:Y:S02]  /*0130*/  IADD3 R4, PT, PT, R3, -UR5, RZ ;  /* 0x8000000503047c10 */ /* 0x001fe4000fffe0ff */
[----:B------:R-:W-:-:S03]  /*0140*/  IADD3 R2, PT, PT, R0, -UR5, RZ ;  /* 0x8000000500027c10 */ /* 0x000fc6000fffe0ff */
[----:B------:R-:W-:-:S04]  /*0150*/  IMAD R5, R4, R4, RZ ;  /* 0x0000000404057224 */ /* 0x000fc800078e02ff */
[----:B------:R-:W-:Y:S01]  /*0160*/  IMAD R5, R2, R2, R5 ;  /* 0x0000000202057224 */ /* 0x000fe200078e0205 */
[----:B--2---:R-:W-:-:S04]  /*0170*/  IADD3 R2, P1, PT, R7, UR10, RZ ;  /* 0x0000000a07027c10 */ /* 0x004fc8000ff3e0ff */
[----:B-1----:R-:W-:Y:S02]  /*0180*/  ISETP.GE.AND P0, PT, R5, UR9, PT ;  /* 0x0000000905007c0c */ /* 0x002fe4000bf06270 */
[----:B------:R-:W-:Y:S02]  /*0190*/  LEA.HI.X.SX32 R3, R7, UR11, 0x1, P1 ;  /* 0x0000000b07037c11 */ /* 0x000fe400088f0eff */
[----:B------:R-:W-:-:S04]  /*01a0*/  ISETP.GT.OR P0, PT, R5, UR8, !P0 ;  /* 0x0000000805007c0c */ /* 0x000fc8000c704670 */
[----:B------:R-:W-:-:S05]  /*01b0*/  SEL R5, RZ, 0x1, !P0 ;  /* 0x00000001ff057807 */ /* 0x000fca0004000000 */
[----:B---3--:R0:W-:Y:S04]  /*01c0*/  STG.E.U8 desc[UR6][R2.64], R5 ;  /* 0x0000000502007986 */ /* 0x0081e8000c101106 */
[----:B------:R-:W-:Y:S05]  /*01d0*/  @P0 EXIT ;  /* 0x000000000000094d */ /* 0x000fea0003800000 */
[----:B0-----:R-:W0:Y:S01]  /*01e0*/  LDC.64 R2, c[0x0][0x3a0] ;  /* 0x0000e800ff027b82 */ /* 0x001e220000000a00 */
[----:B------:R-:W-:-:S07]  /*01f0*/  SHF.L.U32 R9, R7, 0x2, RZ ;  /* 0x0000000207097819 */ /* 0x000fce00000006ff */
[----:B------:R-:W1:Y:S08]  /*0200*/  LDC.64 R4, c[0x0][0x3a8] ;  /* 0x0000ea00ff047b82 */ /* 0x000e700000000a00 */
[----:B------:R-:W2:Y:S01]  /*0210*/  LDC.64 R10, c[0x0][0x390] ;  /* 0x0000e400ff0a7b82 */ /* 0x000ea20000000a00 */
[----:B0-----:R-:W-:-:S04]  /*0220*/  IMAD.WIDE R2, R9, 0x4, R2 ;  /* 0x0000000409027825 */ /* 0x001fc800078e0202 */
[----:B-1----:R-:W-:Y:S01]  /*0230*/  IMAD.WIDE R4, R7, 0x4, R4 ;  /* 0x0000000407047825 */ /* 0x002fe200078e0204 */
[----:B--2---:R-:W-:Y:S04]  /*0240*/  STG.E desc[UR6][R2.64], R10 ;  /* 0x0000000a02007986 */ /* 0x004fe8000c101906 */
[----:B------:R-:W-:Y:S04]  /*0250*/  STG.E desc[UR6][R2.64+0x4], R10 ;  /* 0x0000040a02007986 */ /* 0x000fe8000c101906 */
[----:B------:R-:W-:Y:S04]  /*0260*/  STG.E desc[UR6][R2.64+0x8], R10 ;  /* 0x0000080a02007986 */ /* 0x000fe8000c101906 */
[----:B------:R-:W-:Y:S04]  /*0270*/  STG.E desc[UR6][R2.64+0xc], R10 ;  /* 0x00000c0a02007986 */ /* 0x000fe8000c101906 */
[----:B------:R-:W-:Y:S01]  /*0280*/  STG.E desc[UR6][R4.64], R11 ;  /* 0x0000000b04007986 */ /* 0x000fe2000c101906 */
[----:B------:R-:W-:Y:S05]  /*0290*/  EXIT ;  /* 0x000000000000794d */ /* 0x000fea0003800000 */
.L_x_0:
[----:B------:R-:W-:-:S00]  /*02a0*/  BRA `(.L_x_0) ;  /* 0xfffffffc00fc7947 */ /* 0x000fc0000383ffff */
[----:B------:R-:W-:-:S00]  /*02b0*/  NOP ;  /* 0x0000000000007918 */ /* 0x000fc00000000000 */
        /* <DEDUP_REMOVED lines=12> */
.L_x_1:


//--------------------- .nv.shared.reserved.0     --------------------------
	.section	.nv.shared.reserved.0,"aw",@nobits
	.weak		__nv_reservedSMEM_offset_0_alias
	.size		__nv_reservedSMEM_offset_0_alias, 0, 64
	.other		__nv_reservedSMEM_offset_0_alias,@"STO_CUDA_RESERVED_SHARED STV_DEFAULT"
__nv_reservedSMEM_offset_0_alias:
	.zero		0
	.zero		64


//--------------------- .nv.constant0.cuda_prep0  --------------------------
	.section	.nv.constant0.cuda_prep0,"a",@progbits
	.sectionflags	@""
	.align	4
.nv.constant0.cuda_prep0:
	.zero		944


//--------------------- SYMBOLS --------------------------

	.type		.nv.reservedSmem.offset0,@object
	.size		.nv.reservedSmem.offset0,0x4
